//
// Generated by NVIDIA NVVM Compiler
//
// Compiler Build ID: CL-36424714
// Cuda compilation tools, release 13.0, V13.0.88
// Based on NVVM 20.0.0
//

.version 9.0
.target sm_100
.address_size 64

	// .globl	_Z9pathBig_kPKiS0_PiS1_iii
// _ZZ10mergeBig_kPiS_S_S_S_E8A_shared has been demoted
// _ZZ10mergeBig_kPiS_S_S_S_E8B_shared has been demoted
// _ZZ10mergeBig_kPiS_S_S_S_E6biaisA has been demoted
// _ZZ10mergeBig_kPiS_S_S_S_E6biaisB has been demoted

.visible .entry _Z9pathBig_kPKiS0_PiS1_iii(
	.param .u64 .ptr .align 1 _Z9pathBig_kPKiS0_PiS1_iii_param_0,
	.param .u64 .ptr .align 1 _Z9pathBig_kPKiS0_PiS1_iii_param_1,
	.param .u64 .ptr .align 1 _Z9pathBig_kPKiS0_PiS1_iii_param_2,
	.param .u64 .ptr .align 1 _Z9pathBig_kPKiS0_PiS1_iii_param_3,
	.param .u32 _Z9pathBig_kPKiS0_PiS1_iii_param_4,
	.param .u32 _Z9pathBig_kPKiS0_PiS1_iii_param_5,
	.param .u32 _Z9pathBig_kPKiS0_PiS1_iii_param_6
)
{
	.reg .pred 	%p<14>;
	.reg .b32 	%r<33>;
	.reg .b64 	%rd<21>;

	ld.param.u64 	%rd7, [_Z9pathBig_kPKiS0_PiS1_iii_param_0];
	ld.param.u64 	%rd6, [_Z9pathBig_kPKiS0_PiS1_iii_param_1];
	ld.param.u64 	%rd8, [_Z9pathBig_kPKiS0_PiS1_iii_param_2];
	ld.param.u64 	%rd9, [_Z9pathBig_kPKiS0_PiS1_iii_param_3];
	ld.param.u32 	%r12, [_Z9pathBig_kPKiS0_PiS1_iii_param_4];
	ld.param.u32 	%r13, [_Z9pathBig_kPKiS0_PiS1_iii_param_5];
	ld.param.u32 	%r14, [_Z9pathBig_kPKiS0_PiS1_iii_param_6];
	cvta.to.global.u64 	%rd1, %rd9;
	cvta.to.global.u64 	%rd2, %rd8;
	cvta.to.global.u64 	%rd3, %rd7;
	mov.u32 	%r1, %ctaid.x;
	setp.ne.s32 	%p1, %r1, 0;
	@%p1 bra 	$L__BB0_2;
	mov.b32 	%r29, 0;
	st.global.u32 	[%rd2], %r29;
	st.global.u32 	[%rd1], %r29;
	mul.wide.s32 	%rd18, %r14, 4;
	add.s64 	%rd19, %rd2, %rd18;
	st.global.u32 	[%rd19], %r12;
	add.s64 	%rd20, %rd1, %rd18;
	st.global.u32 	[%rd20], %r13;
	bra.uni 	$L__BB0_9;
$L__BB0_2:
	add.s32 	%r15, %r13, %r12;
	div.s32 	%r16, %r15, %r14;
	mul.lo.s32 	%r17, %r16, %r1;
	setp.gt.s32 	%p2, %r17, %r12;
	sub.s32 	%r18, %r17, %r12;
	selp.b32 	%r30, %r18, 0, %p2;
	min.s32 	%r32, %r17, %r12;
	cvta.to.global.u64 	%rd4, %rd6;
	mov.u32 	%r31, %r30;
$L__BB0_3:
	sub.s32 	%r19, %r32, %r30;
	abs.s32 	%r20, %r19;
	shr.u32 	%r21, %r20, 31;
	add.s32 	%r22, %r20, %r21;
	shr.s32 	%r23, %r22, 1;
	add.s32 	%r7, %r23, %r31;
	sub.s32 	%r8, %r32, %r23;
	setp.lt.s32 	%p3, %r8, 0;
	setp.gt.s32 	%p4, %r7, %r13;
	or.pred  	%p5, %p3, %p4;
	@%p5 bra 	$L__BB0_11;
	setp.eq.s32 	%p6, %r8, %r12;
	setp.eq.s32 	%p7, %r7, 0;
	or.pred  	%p8, %p6, %p7;
	mul.wide.s32 	%rd10, %r7, 4;
	add.s64 	%rd5, %rd4, %rd10;
	@%p8 bra 	$L__BB0_6;
	mul.wide.u32 	%rd11, %r8, 4;
	add.s64 	%rd12, %rd3, %rd11;
	ld.global.u32 	%r25, [%rd12];
	ld.global.u32 	%r26, [%rd5+-4];
	setp.le.s32 	%p9, %r25, %r26;
	@%p9 bra 	$L__BB0_11;
$L__BB0_6:
	setp.eq.s32 	%p10, %r7, %r13;
	setp.eq.s32 	%p11, %r8, 0;
	or.pred  	%p12, %p10, %p11;
	@%p12 bra 	$L__BB0_8;
	add.s32 	%r32, %r8, -1;
	mul.wide.u32 	%rd13, %r32, 4;
	add.s64 	%rd14, %rd3, %rd13;
	ld.global.u32 	%r27, [%rd14];
	ld.global.u32 	%r28, [%rd5];
	setp.gt.s32 	%p13, %r27, %r28;
	@%p13 bra 	$L__BB0_10;
$L__BB0_8:
	mul.wide.u32 	%rd15, %r1, 4;
	add.s64 	%rd16, %rd2, %rd15;
	st.global.u32 	[%rd16], %r8;
	add.s64 	%rd17, %rd1, %rd15;
	st.global.u32 	[%rd17], %r7;
$L__BB0_9:
	ret;
$L__BB0_10:
	add.s32 	%r31, %r7, 1;
	bra.uni 	$L__BB0_3;
$L__BB0_11:
	add.s32 	%r30, %r8, 1;
	bra.uni 	$L__BB0_3;

}
	// .globl	_Z10mergeBig_kPiS_S_S_S_
.visible .entry _Z10mergeBig_kPiS_S_S_S_(
	.param .u64 .ptr .align 1 _Z10mergeBig_kPiS_S_S_S__param_0,
	.param .u64 .ptr .align 1 _Z10mergeBig_kPiS_S_S_S__param_1,
	.param .u64 .ptr .align 1 _Z10mergeBig_kPiS_S_S_S__param_2,
	.param .u64 .ptr .align 1 _Z10mergeBig_kPiS_S_S_S__param_3,
	.param .u64 .ptr .align 1 _Z10mergeBig_kPiS_S_S_S__param_4
)
{
	.reg .pred 	%p<20>;
	.reg .b32 	%r<101>;
	.reg .b64 	%rd<22>;
	// demoted variable
	.shared .align 4 .b8 _ZZ10mergeBig_kPiS_S_S_S_E8A_shared[8];
	// demoted variable
	.shared .align 4 .b8 _ZZ10mergeBig_kPiS_S_S_S_E8B_shared[8];
	// demoted variable
	.shared .align 4 .u32 _ZZ10mergeBig_kPiS_S_S_S_E6biaisA;
	// demoted variable
	.shared .align 4 .u32 _ZZ10mergeBig_kPiS_S_S_S_E6biaisB;
	ld.param.u64 	%rd4, [_Z10mergeBig_kPiS_S_S_S__param_0];
	ld.param.u64 	%rd5, [_Z10mergeBig_kPiS_S_S_S__param_1];
	ld.param.u64 	%rd6, [_Z10mergeBig_kPiS_S_S_S__param_2];
	ld.param.u64 	%rd7, [_Z10mergeBig_kPiS_S_S_S__param_3];
	ld.param.u64 	%rd8, [_Z10mergeBig_kPiS_S_S_S__param_4];
	cvta.to.global.u64 	%rd1, %rd6;
	cvta.to.global.u64 	%rd9, %rd8;
	cvta.to.global.u64 	%rd10, %rd7;
	mov.u32 	%r1, %tid.x;
	mov.u32 	%r44, %ctaid.x;
	mul.wide.u32 	%rd11, %r44, 4;
	add.s64 	%rd12, %rd10, %rd11;
	ld.global.u32 	%r2, [%rd12];
	ld.global.u32 	%r3, [%rd12+4];
	add.s64 	%rd13, %rd9, %rd11;
	ld.global.u32 	%r4, [%rd13];
	ld.global.u32 	%r5, [%rd13+4];
	sub.s32 	%r6, %r3, %r2;
	sub.s32 	%r7, %r5, %r4;
	mov.u32 	%r8, %ntid.x;
	add.s32 	%r45, %r8, %r6;
	add.s32 	%r46, %r45, %r7;
	add.s32 	%r47, %r46, -1;
	div.u32 	%r9, %r47, %r8;
	mov.b32 	%r48, 0;
	st.shared.u32 	[_ZZ10mergeBig_kPiS_S_S_S_E6biaisA], %r48;
	st.shared.u32 	[_ZZ10mergeBig_kPiS_S_S_S_E6biaisB], %r48;
	setp.lt.s32 	%p1, %r9, 1;
	@%p1 bra 	$L__BB1_17;
	add.s32 	%r10, %r2, %r1;
	shl.b32 	%r50, %r1, 2;
	mov.u32 	%r51, _ZZ10mergeBig_kPiS_S_S_S_E8A_shared;
	add.s32 	%r11, %r51, %r50;
	add.s32 	%r12, %r4, %r1;
	mov.u32 	%r52, _ZZ10mergeBig_kPiS_S_S_S_E8B_shared;
	add.s32 	%r13, %r52, %r50;
	add.s32 	%r14, %r12, %r2;
	cvta.to.global.u64 	%rd2, %rd4;
	cvta.to.global.u64 	%rd3, %rd5;
	mov.b32 	%r91, 0;
	mov.u32 	%r100, %r91;
	mov.u32 	%r99, %r91;
$L__BB1_2:
	{ 
	.reg .pred 	%p1; 
	setp.ne.u32 	%p1, %r99, 0; 
	bar.red.popc.u32 	%r53, 0, %p1; 
	}
	ld.shared.u32 	%r54, [_ZZ10mergeBig_kPiS_S_S_S_E6biaisA];
	add.s32 	%r55, %r54, %r53;
	st.shared.u32 	[_ZZ10mergeBig_kPiS_S_S_S_E6biaisA], %r55;
	{ 
	.reg .pred 	%p1; 
	setp.ne.u32 	%p1, %r100, 0; 
	bar.red.popc.u32 	%r56, 0, %p1; 
	}
	ld.shared.u32 	%r57, [_ZZ10mergeBig_kPiS_S_S_S_E6biaisB];
	add.s32 	%r18, %r57, %r56;
	st.shared.u32 	[_ZZ10mergeBig_kPiS_S_S_S_E6biaisB], %r18;
	ld.shared.u32 	%r58, [_ZZ10mergeBig_kPiS_S_S_S_E6biaisA];
	add.s32 	%r19, %r10, %r58;
	setp.ge.s32 	%p2, %r19, %r3;
	@%p2 bra 	$L__BB1_4;
	mul.wide.s32 	%rd14, %r19, 4;
	add.s64 	%rd15, %rd2, %rd14;
	ld.global.u32 	%r59, [%rd15];
	st.shared.u32 	[%r11], %r59;
$L__BB1_4:
	add.s32 	%r20, %r12, %r18;
	setp.ge.s32 	%p3, %r20, %r5;
	@%p3 bra 	$L__BB1_6;
	mul.wide.s32 	%rd16, %r20, 4;
	add.s64 	%rd17, %rd3, %rd16;
	ld.global.u32 	%r60, [%rd17];
	st.shared.u32 	[%r13], %r60;
$L__BB1_6:
	bar.sync 	0;
	ld.shared.u32 	%r62, [_ZZ10mergeBig_kPiS_S_S_S_E6biaisA];
	sub.s32 	%r63, %r6, %r62;
	max.s32 	%r64, %r63, 0;
	min.u32 	%r21, %r8, %r64;
	ld.shared.u32 	%r65, [_ZZ10mergeBig_kPiS_S_S_S_E6biaisB];
	sub.s32 	%r66, %r7, %r65;
	max.s32 	%r67, %r66, 0;
	min.u32 	%r22, %r8, %r67;
	add.s32 	%r68, %r22, %r21;
	setp.ge.u32 	%p4, %r1, %r68;
	mov.b32 	%r100, 0;
	mov.u32 	%r99, %r100;
	@%p4 bra 	$L__BB1_16;
	max.u32 	%r69, %r1, %r21;
	sub.s32 	%r94, %r69, %r21;
	min.u32 	%r96, %r1, %r21;
	mov.u32 	%r95, %r94;
$L__BB1_8:
	sub.s32 	%r70, %r96, %r94;
	abs.s32 	%r71, %r70;
	shr.u32 	%r72, %r71, 31;
	add.s32 	%r73, %r71, %r72;
	shr.s32 	%r74, %r73, 1;
	add.s32 	%r28, %r74, %r95;
	sub.s32 	%r29, %r96, %r74;
	setp.lt.s32 	%p5, %r29, 0;
	setp.gt.s32 	%p6, %r28, %r22;
	or.pred  	%p7, %p5, %p6;
	@%p7 bra 	$L__BB1_23;
	setp.eq.s32 	%p8, %r29, %r21;
	setp.eq.s32 	%p9, %r28, 0;
	or.pred  	%p10, %p8, %p9;
	shl.b32 	%r77, %r29, 2;
	add.s32 	%r30, %r51, %r77;
	shl.b32 	%r79, %r28, 2;
	add.s32 	%r31, %r52, %r79;
	@%p10 bra 	$L__BB1_11;
	ld.shared.u32 	%r81, [%r30];
	ld.shared.u32 	%r82, [%r31+-4];
	setp.le.s32 	%p11, %r81, %r82;
	@%p11 bra 	$L__BB1_23;
$L__BB1_11:
	setp.eq.s32 	%p12, %r28, %r22;
	setp.eq.s32 	%p13, %r29, 0;
	or.pred  	%p14, %p12, %p13;
	@%p14 bra 	$L__BB1_13;
	ld.shared.u32 	%r83, [%r30+-4];
	ld.shared.u32 	%r84, [%r31];
	setp.gt.s32 	%p15, %r83, %r84;
	@%p15 bra 	$L__BB1_22;
$L__BB1_13:
	setp.lt.s32 	%p16, %r29, %r21;
	@%p16 bra 	$L__BB1_18;
	ld.shared.u32 	%r98, [%r31];
$L__BB1_15:
	mad.lo.s32 	%r87, %r91, %r8, %r14;
	mul.wide.u32 	%rd18, %r87, 4;
	add.s64 	%rd19, %rd1, %rd18;
	st.global.u32 	[%rd19], %r98;
	mov.b32 	%r86, 1;
	mov.u32 	%r99, %r100;
	mov.u32 	%r100, %r86;
$L__BB1_16:
	add.s32 	%r91, %r91, 1;
	setp.ne.s32 	%p19, %r91, %r9;
	@%p19 bra 	$L__BB1_2;
$L__BB1_17:
	ret;
$L__BB1_18:
	setp.ne.s32 	%p17, %r28, %r22;
	@%p17 bra 	$L__BB1_20;
	ld.shared.u32 	%r97, [%r30];
	bra.uni 	$L__BB1_21;
$L__BB1_20:
	ld.shared.u32 	%r97, [%r30];
	ld.shared.u32 	%r98, [%r31];
	setp.gt.s32 	%p18, %r97, %r98;
	@%p18 bra 	$L__BB1_15;
$L__BB1_21:
	mad.lo.s32 	%r90, %r91, %r8, %r14;
	mul.wide.u32 	%rd20, %r90, 4;
	add.s64 	%rd21, %rd1, %rd20;
	st.global.u32 	[%rd21], %r97;
	mov.b32 	%r99, 1;
	bra.uni 	$L__BB1_16;
$L__BB1_22:
	add.s32 	%r96, %r29, -1;
	add.s32 	%r95, %r28, 1;
	bra.uni 	$L__BB1_8;
$L__BB1_23:
	add.s32 	%r94, %r29, 1;
	bra.uni 	$L__BB1_8;

}


// ===== COMPILED SASS (sm_100) =====

	.target	sm_100

	.elftype	@"ET_EXEC"


//--------------------- .note.nv.tkinfo           --------------------------
	.section	.note.nv.tkinfo,"",@"SHT_NOTE"
	.sectionflags	@"SHF_NOTE_NV_TKINFO"
	.tkinfo
        /*0018*/ 	.word	0x00000002
        /*0030*/ 	.string	""
        /*0030*/ 	.string	"ptxas"
        /*0030*/ 	.string	"Cuda compilation tools, release 13.0, V13.0.88"
        /*0030*/ 	.string	"Build cuda_13.0.r13.0/compiler.36424714_0"
        /*0030*/ 	.string	"-arch sm_100 -m 64 "



//--------------------- .note.nv.cuinfo           --------------------------
	.section	.note.nv.cuinfo,"",@"SHT_NOTE"
	.sectionflags	@"SHF_NOTE_NV_CUINFO"
        /*0018*/ 	.short	0x0002
        /*001a*/ 	.short	0x0064
        /*001c*/ 	.short	0x0082
	.zero		2


//--------------------- .nv.info                  --------------------------
	.section	.nv.info,"",@"SHT_CUDA_INFO"
	.align	4


	//----- nvinfo : EIATTR_REGCOUNT
	.align		4
        /*0000*/ 	.byte	0x04, 0x2f
        /*0002*/ 	.short	(.L_1 - .L_0)
	.align		4
.L_0:
        /*0004*/ 	.word	index@(_Z9pathBig_kPKiS0_PiS1_iii)
        /*0008*/ 	.word	0x00000014


	//----- nvinfo : EIATTR_FRAME_SIZE
	.align		4
.L_1:
        /*000c*/ 	.byte	0x04, 0x11
        /*000e*/ 	.short	(.L_3 - .L_2)
	.align		4
.L_2:
        /*0010*/ 	.word	index@(_Z9pathBig_kPKiS0_PiS1_iii)
        /*0014*/ 	.word	0x00000000


	//----- nvinfo : EIATTR_REGCOUNT
	.align		4
.L_3:
        /*0018*/ 	.byte	0x04, 0x2f
        /*001a*/ 	.short	(.L_5 - .L_4)
	.align		4
.L_4:
        /*001c*/ 	.word	index@(_Z10mergeBig_kPiS_S_S_S_)
        /*0020*/ 	.word	0x0000001a


	//----- nvinfo : EIATTR_FRAME_SIZE
	.align		4
.L_5:
        /*0024*/ 	.byte	0x04, 0x11
        /*0026*/ 	.short	(.L_7 - .L_6)
	.align		4
.L_6:
        /*0028*/ 	.word	index@(_Z10mergeBig_kPiS_S_S_S_)
        /*002c*/ 	.word	0x00000000


	//----- nvinfo : EIATTR_MIN_STACK_SIZE
	.align		4
.L_7:
        /*0030*/ 	.byte	0x04, 0x12
        /*0032*/ 	.short	(.L_9 - .L_8)
	.align		4
.L_8:
        /*0034*/ 	.word	index@(_Z10mergeBig_kPiS_S_S_S_)
        /*0038*/ 	.word	0x00000000


	//----- nvinfo : EIATTR_MIN_STACK_SIZE
	.align		4
.L_9:
        /*003c*/ 	.byte	0x04, 0x12
        /*003e*/ 	.short	(.L_11 - .L_10)
	.align		4
.L_10:
        /*0040*/ 	.word	index@(_Z9pathBig_kPKiS0_PiS1_iii)
        /*0044*/ 	.word	0x00000000
.L_11:


//--------------------- .nv.compat                --------------------------
	.section	.nv.compat,"",@"SHT_CUDA_COMPAT_INFO"
	.align	4
        /*0000*/ 	.byte	0x02, 0x09, 0x00, 0x00, 0x02, 0x02, 0x01, 0x00, 0x02, 0x05, 0x05, 0x00, 0x03, 0x07, 0x01, 0x01
        /*0010*/ 	.byte	0x02, 0x03, 0x00, 0x00, 0x02, 0x06, 0x01, 0x00, 0x04, 0x0b, 0x08, 0x00, 0x09, 0x00, 0x00, 0x00
        /*0020*/ 	.byte	0x00, 0x00, 0x00, 0x00


//--------------------- .nv.info._Z10mergeBig_kPiS_S_S_S_ --------------------------
	.section	.nv.info._Z10mergeBig_kPiS_S_S_S_,"",@"SHT_CUDA_INFO"
	.sectionflags	@""
	.align	4


	//----- nvinfo : EIATTR_CUDA_API_VERSION
	.align		4
        /*0000*/ 	.byte	0x04, 0x37
        /*0002*/ 	.short	(.L_13 - .L_12)
.L_12:
        /*0004*/ 	.word	0x00000082


	//----- nvinfo : EIATTR_KPARAM_INFO
	.align		4
.L_13:
        /*0008*/ 	.byte	0x04, 0x17
        /*000a*/ 	.short	(.L_15 - .L_14)
.L_14:
        /*000c*/ 	.word	0x00000000
        /*0010*/ 	.short	0x0004
        /*0012*/ 	.short	0x0020
        /*0014*/ 	.byte	0x00, 0xf5, 0x21, 0x00


	//----- nvinfo : EIATTR_KPARAM_INFO
	.align		4
.L_15:
        /*0018*/ 	.byte	0x04, 0x17
        /*001a*/ 	.short	(.L_17 - .L_16)
.L_16:
        /*001c*/ 	.word	0x00000000
        /*0020*/ 	.short	0x0003
        /*0022*/ 	.short	0x0018
        /*0024*/ 	.byte	0x00, 0xf5, 0x21, 0x00


	//----- nvinfo : EIATTR_KPARAM_INFO
	.align		4
.L_17:
        /*0028*/ 	.byte	0x04, 0x17
        /*002a*/ 	.short	(.L_19 - .L_18)
.L_18:
        /*002c*/ 	.word	0x00000000
        /*0030*/ 	.short	0x0002
        /*0032*/ 	.short	0x0010
        /*0034*/ 	.byte	0x00, 0xf5, 0x21, 0x00


	//----- nvinfo : EIATTR_KPARAM_INFO
	.align		4
.L_19:
        /*0038*/ 	.byte	0x04, 0x17
        /*003a*/ 	.short	(.L_21 - .L_20)
.L_20:
        /*003c*/ 	.word	0x00000000
        /*0040*/ 	.short	0x0001
        /*0042*/ 	.short	0x0008
        /*0044*/ 	.byte	0x00, 0xf5, 0x21, 0x00


	//----- nvinfo : EIATTR_KPARAM_INFO
	.align		4
.L_21:
        /*0048*/ 	.byte	0x04, 0x17
        /*004a*/ 	.short	(.L_23 - .L_22)
.L_22:
        /*004c*/ 	.word	0x00000000
        /*0050*/ 	.short	0x0000
        /*0052*/ 	.short	0x0000
        /*0054*/ 	.byte	0x00, 0xf5, 0x21, 0x00


	//----- nvinfo : EIATTR_SPARSE_MMA_MASK
	.align		4
.L_23:
        /*0058*/ 	.byte	0x03, 0x50
        /*005a*/ 	.short	0x0000


	//----- nvinfo : EIATTR_MAXREG_COUNT
	.align		4
        /*005c*/ 	.byte	0x03, 0x1b
        /*005e*/ 	.short	0x00ff


	//----- nvinfo : EIATTR_NUM_BARRIERS
	.align		4
        /*0060*/ 	.byte	0x02, 0x4c
        /*0062*/ 	.byte	0x01
	.zero		1


	//----- nvinfo : EIATTR_MERCURY_ISA_VERSION
	.align		4
        /*0064*/ 	.byte	0x03, 0x5f
        /*0066*/ 	.short	0x0101


	//----- nvinfo : EIATTR_VRC_CTA_INIT_COUNT
	.align		4
        /*0068*/ 	.byte	0x02, 0x4a
	.zero		1
	.zero		1


	//----- nvinfo : EIATTR_EXIT_INSTR_OFFSETS
	.align		4
        /*006c*/ 	.byte	0x04, 0x1c
        /*006e*/ 	.short	(.L_25 - .L_24)


	//   ....[0]....
.L_24:
        /*0070*/ 	.word	0x00000270


	//   ....[1]....
        /*0074*/ 	.word	0x00000a20


	//----- nvinfo : EIATTR_CRS_STACK_SIZE
	.align		4
.L_25:
        /*0078*/ 	.byte	0x04, 0x1e
        /*007a*/ 	.short	(.L_27 - .L_26)
.L_26:
        /*007c*/ 	.word	0x00000000


	//----- nvinfo : EIATTR_CBANK_PARAM_SIZE
	.align		4
.L_27:
        /*0080*/ 	.byte	0x03, 0x19
        /*0082*/ 	.short	0x0028


	//----- nvinfo : EIATTR_PARAM_CBANK
	.align		4
        /*0084*/ 	.byte	0x04, 0x0a
        /*0086*/ 	.short	(.L_29 - .L_28)
	.align		4
.L_28:
        /*0088*/ 	.word	index@(.nv.constant0._Z10mergeBig_kPiS_S_S_S_)
        /*008c*/ 	.short	0x0380
        /*008e*/ 	.short	0x0028


	//----- nvinfo : EIATTR_SW_WAR
	.align		4
.L_29:
        /*0090*/ 	.byte	0x04, 0x36
        /*0092*/ 	.short	(.L_31 - .L_30)
.L_30:
        /*0094*/ 	.word	0x00000008
.L_31:


//--------------------- .nv.info._Z9pathBig_kPKiS0_PiS1_iii --------------------------
	.section	.nv.info._Z9pathBig_kPKiS0_PiS1_iii,"",@"SHT_CUDA_INFO"
	.sectionflags	@""
	.align	4


	//----- nvinfo : EIATTR_CUDA_API_VERSION
	.align		4
        /*0000*/ 	.byte	0x04, 0x37
        /*0002*/ 	.short	(.L_33 - .L_32)
.L_32:
        /*0004*/ 	.word	0x00000082


	//----- nvinfo : EIATTR_KPARAM_INFO
	.align		4
.L_33:
        /*0008*/ 	.byte	0x04, 0x17
        /*000a*/ 	.short	(.L_35 - .L_34)
.L_34:
        /*000c*/ 	.word	0x00000000
        /*0010*/ 	.short	0x0006
        /*0012*/ 	.short	0x0028
        /*0014*/ 	.byte	0x00, 0xf0, 0x11, 0x00


	//----- nvinfo : EIATTR_KPARAM_INFO
	.align		4
.L_35:
        /*0018*/ 	.byte	0x04, 0x17
        /*001a*/ 	.short	(.L_37 - .L_36)
.L_36:
        /*001c*/ 	.word	0x00000000
        /*0020*/ 	.short	0x0005
        /*0022*/ 	.short	0x0024
        /*0024*/ 	.byte	0x00, 0xf0, 0x11, 0x00


	//----- nvinfo : EIATTR_KPARAM_INFO
	.align		4
.L_37:
        /*0028*/ 	.byte	0x04, 0x17
        /*002a*/ 	.short	(.L_39 - .L_38)
.L_38:
        /*002c*/ 	.word	0x00000000
        /*0030*/ 	.short	0x0004
        /*0032*/ 	.short	0x0020
        /*0034*/ 	.byte	0x00, 0xf0, 0x11, 0x00


	//----- nvinfo : EIATTR_KPARAM_INFO
	.align		4
.L_39:
        /*0038*/ 	.byte	0x04, 0x17
        /*003a*/ 	.short	(.L_41 - .L_40)
.L_40:
        /*003c*/ 	.word	0x00000000
        /*0040*/ 	.short	0x0003
        /*0042*/ 	.short	0x0018
        /*0044*/ 	.byte	0x00, 0xf5, 0x21, 0x00


	//----- nvinfo : EIATTR_KPARAM_INFO
	.align		4
.L_41:
        /*0048*/ 	.byte	0x04, 0x17
        /*004a*/ 	.short	(.L_43 - .L_42)
.L_42:
        /*004c*/ 	.word	0x00000000
        /*0050*/ 	.short	0x0002
        /*0052*/ 	.short	0x0010
        /*0054*/ 	.byte	0x00, 0xf5, 0x21, 0x00


	//----- nvinfo : EIATTR_KPARAM_INFO
	.align		4
.L_43:
        /*0058*/ 	.byte	0x04, 0x17
        /*005a*/ 	.short	(.L_45 - .L_44)
.L_44:
        /*005c*/ 	.word	0x00000000
        /*0060*/ 	.short	0x0001
        /*0062*/ 	.short	0x0008
        /*0064*/ 	.byte	0x00, 0xf5, 0x21, 0x00


	//----- nvinfo : EIATTR_KPARAM_INFO
	.align		4
.L_45:
        /*0068*/ 	.byte	0x04, 0x17
        /*006a*/ 	.short	(.L_47 - .L_46)
.L_46:
        /*006c*/ 	.word	0x00000000
        /*0070*/ 	.short	0x0000
        /*0072*/ 	.short	0x0000
        /*0074*/ 	.byte	0x00, 0xf5, 0x21, 0x00


	//----- nvinfo : EIATTR_SPARSE_MMA_MASK
	.align		4
.L_47:
        /*0078*/ 	.byte	0x03, 0x50
        /*007a*/ 	.short	0x0000


	//----- nvinfo : EIATTR_MAXREG_COUNT
	.align		4
        /*007c*/ 	.byte	0x03, 0x1b
        /*007e*/ 	.short	0x00ff


	//----- nvinfo : EIATTR_MERCURY_ISA_VERSION
	.align		4
        /*0080*/ 	.byte	0x03, 0x5f
        /*0082*/ 	.short	0x0101


	//----- nvinfo : EIATTR_VRC_CTA_INIT_COUNT
	.align		4
        /*0084*/ 	.byte	0x02, 0x4a
	.zero		1
	.zero		1


	//----- nvinfo : EIATTR_EXIT_INSTR_OFFSETS
	.align		4
        /*0088*/ 	.byte	0x04, 0x1c
        /*008a*/ 	.short	(.L_49 - .L_48)


	//   ....[0]....
.L_48:
        /*008c*/ 	.word	0x00000110


	//   ....[1]....
        /*0090*/ 	.word	0x000005b0


	//----- nvinfo : EIATTR_CBANK_PARAM_SIZE
	.align		4
.L_49:
        /*0094*/ 	.byte	0x03, 0x19
        /*0096*/ 	.short	0x002c


	//----- nvinfo : EIATTR_PARAM_CBANK
	.align		4
        /*0098*/ 	.byte	0x04, 0x0a
        /*009a*/ 	.short	(.L_51 - .L_50)
	.align		4
.L_50:
        /*009c*/ 	.word	index@(.nv.constant0._Z9pathBig_kPKiS0_PiS1_iii)
        /*00a0*/ 	.short	0x0380
        /*00a2*/ 	.short	0x002c


	//----- nvinfo : EIATTR_SW_WAR
	.align		4
.L_51:
        /*00a4*/ 	.byte	0x04, 0x36
        /*00a6*/ 	.short	(.L_53 - .L_52)
.L_52:
        /*00a8*/ 	.word	0x00000008
.L_53:


//--------------------- .nv.callgraph             --------------------------
	.section	.nv.callgraph,"",@"SHT_CUDA_CALLGRAPH"
	.align	4
	.sectionentsize	8
	.align		4
        /*0000*/ 	.word	0x00000000
	.align		4
        /*0004*/ 	.word	0xffffffff
	.align		4
        /*0008*/ 	.word	0x00000000
	.align		4
        /*000c*/ 	.word	0xfffffffe
	.align		4
        /*0010*/ 	.word	0x00000000
	.align		4
        /*0014*/ 	.word	0xfffffffd
	.align		4
        /*0018*/ 	.word	0x00000000
	.align		4
        /*001c*/ 	.word	0xfffffffc


//--------------------- .text._Z10mergeBig_kPiS_S_S_S_ --------------------------
	.section	.text._Z10mergeBig_kPiS_S_S_S_,"ax",@progbits
	.align	128
        .global         _Z10mergeBig_kPiS_S_S_S_
        .type           _Z10mergeBig_kPiS_S_S_S_,@function
        .size           _Z10mergeBig_kPiS_S_S_S_,(.L_x_21 - _Z10mergeBig_kPiS_S_S_S_)
        .other          _Z10mergeBig_kPiS_S_S_S_,@"STO_CUDA_ENTRY STV_DEFAULT"
_Z10mergeBig_kPiS_S_S_S_:
.text._Z10mergeBig_kPiS_S_S_S_:
[----:B------:R-:W-:Y:S01]  /*0000*/  LDC R1, c[0x0][0x37c] ;  /* 0x0000df00ff017b82 */ /* 0x000fe20000000800 */
[----:B------:R-:W0:Y:S07]  /*0010*/  S2R R7, SR_CTAID.X ;  /* 0x0000000000077919 */ /* 0x000e2e0000002500 */
[----:B------:R-:W0:Y:S01]  /*0020*/  LDC.64 R2, c[0x0][0x398] ;  /* 0x0000e600ff027b82 */ /* 0x000e220000000a00 */
[----:B------:R-:W1:Y:S07]  /*0030*/  LDCU.64 UR8, c[0x0][0x358] ;  /* 0x00006b00ff0877ac */ /* 0x000e6e0008000a00 */
[----:B------:R-:W2:Y:S01]  /*0040*/  LDC.64 R4, c[0x0][0x3a0] ;  /* 0x0000e800ff047b82 */ /* 0x000ea20000000a00 */
[----:B0-----:R-:W-:-:S04]  /*0050*/  IMAD.WIDE.U32 R2, R7, 0x4, R2 ;  /* 0x0000000407027825 */ /* 0x001fc800078e0002 */
[----:B--2---:R-:W-:Y:S01]  /*0060*/  IMAD.WIDE.U32 R4, R7, 0x4, R4 ;  /* 0x0000000407047825 */ /* 0x004fe200078e0004 */
[----:B-1----:R-:W2:Y:S04]  /*0070*/  LDG.E R15, desc[UR8][R2.64] ;  /* 0x00000008020f7981 */ /* 0x002ea8000c1e1900 */
[----:B------:R0:W2:Y:S04]  /*0080*/  LDG.E R0, desc[UR8][R2.64+0x4] ;  /* 0x0000040802007981 */ /* 0x0000a8000c1e1900 */
[----:B------:R-:W3:Y:S04]  /*0090*/  LDG.E R13, desc[UR8][R4.64] ;  /* 0x00000008040d7981 */ /* 0x000ee8000c1e1900 */
[----:B------:R-:W3:Y:S01]  /*00a0*/  LDG.E R6, desc[UR8][R4.64+0x4] ;  /* 0x0000040804067981 */ /* 0x000ee2000c1e1900 */
[----:B------:R-:W1:Y:S01]  /*00b0*/  LDCU UR7, c[0x0][0x360] ;  /* 0x00006c00ff0777ac */ /* 0x000e620008000800 */
[----:B------:R-:W4:Y:S01]  /*00c0*/  S2UR UR5, SR_CgaCtaId ;  /* 0x00000000000579c3 */ /* 0x000f220000008800 */
[----:B------:R-:W-:Y:S01]  /*00d0*/  UMOV UR4, 0x400 ;  /* 0x0000040000047882 */ /* 0x000fe20000000000 */
[----:B-1----:R-:W1:Y:S01]  /*00e0*/  I2F.U32.RP R9, UR7 ;  /* 0x0000000700097d06 */ /* 0x002e620008209000 */
[----:B------:R-:W-:Y:S01]  /*00f0*/  ISETP.NE.U32.AND P2, PT, RZ, UR7, PT ;  /* 0x00000007ff007c0c */ /* 0x000fe2000bf45070 */
[----:B----4-:R-:W-:-:S06]  /*0100*/  ULEA UR6, UR5, UR4, 0x18 ;  /* 0x0000000405067291 */ /* 0x010fcc000f8ec0ff */
[----:B-1----:R-:W1:Y:S03]  /*0110*/  MUFU.RCP R9, R9 ;  /* 0x0000000900097308 */ /* 0x002e660000001000 */
[----:B------:R-:W-:Y:S01]  /*0120*/  STS.64 [UR6+0x10], RZ ;  /* 0x000010ffff007988 */ /* 0x000fe20008000a06 */
[----:B-1----:R-:W-:-:S04]  /*0130*/  VIADD R10, R9, 0xffffffe ;  /* 0x0ffffffe090a7836 */ /* 0x002fc80000000000 */
[----:B------:R1:W4:Y:S02]  /*0140*/  F2I.FTZ.U32.TRUNC.NTZ R11, R10 ;  /* 0x0000000a000b7305 */ /* 0x000324000021f000 */
[----:B-1----:R-:W-:Y:S02]  /*0150*/  IMAD.MOV.U32 R10, RZ, RZ, RZ ;  /* 0x000000ffff0a7224 */ /* 0x002fe400078e00ff */
[----:B----4-:R-:W-:-:S04]  /*0160*/  IMAD.MOV R12, RZ, RZ, -R11 ;  /* 0x000000ffff0c7224 */ /* 0x010fc800078e0a0b */
[----:B0-----:R-:W-:-:S04]  /*0170*/  IMAD R3, R12, UR7, RZ ;  /* 0x000000070c037c24 */ /* 0x001fc8000f8e02ff */
[----:B------:R-:W-:-:S04]  /*0180*/  IMAD.HI.U32 R11, R11, R3, R10 ;  /* 0x000000030b0b7227 */ /* 0x000fc800078e000a */
[----:B--2---:R-:W-:Y:S02]  /*0190*/  IMAD.IADD R7, R0, 0x1, -R15 ;  /* 0x0000000100077824 */ /* 0x004fe400078e0a0f */
[----:B---3--:R-:W-:-:S05]  /*01a0*/  IMAD.IADD R8, R6, 0x1, -R13 ;  /* 0x0000000106087824 */ /* 0x008fca00078e0a0d */
[----:B------:R-:W-:-:S05]  /*01b0*/  IADD3 R2, PT, PT, R8, UR7, R7 ;  /* 0x0000000708027c10 */ /* 0x000fca000fffe007 */
[----:B------:R-:W-:-:S04]  /*01c0*/  VIADD R2, R2, 0xffffffff ;  /* 0xffffffff02027836 */ /* 0x000fc80000000000 */
[----:B------:R-:W-:-:S04]  /*01d0*/  IMAD.HI.U32 R9, R11, R2, RZ ;  /* 0x000000020b097227 */ /* 0x000fc800078e00ff */
[----:B------:R-:W-:-:S04]  /*01e0*/  IMAD.MOV R3, RZ, RZ, -R9 ;  /* 0x000000ffff037224 */ /* 0x000fc800078e0a09 */
[----:B------:R-:W-:-:S05]  /*01f0*/  IMAD R2, R3, UR7, R2 ;  /* 0x0000000703027c24 */ /* 0x000fca000f8e0202 */
[----:B------:R-:W-:-:S13]  /*0200*/  ISETP.GE.U32.AND P0, PT, R2, UR7, PT ;  /* 0x0000000702007c0c */ /* 0x000fda000bf06070 */
[----:B------:R-:W-:Y:S02]  /*0210*/  @P0 VIADD R2, R2, -UR7 ;  /* 0x8000000702020c36 */ /* 0x000fe40008000000 */
[----:B------:R-:W-:-:S03]  /*0220*/  @P0 VIADD R9, R9, 0x1 ;  /* 0x0000000109090836 */ /* 0x000fc60000000000 */
[----:B------:R-:W-:-:S13]  /*0230*/  ISETP.GE.U32.AND P1, PT, R2, UR7, PT ;  /* 0x0000000702007c0c */ /* 0x000fda000bf26070 */
[----:B------:R-:W-:Y:S01]  /*0240*/  @P1 VIADD R9, R9, 0x1 ;  /* 0x0000000109091836 */ /* 0x000fe20000000000 */
[----:B------:R-:W-:-:S04]  /*0250*/  @!P2 LOP3.LUT R9, RZ, UR7, RZ, 0x33, !PT ;  /* 0x00000007ff09ac12 */ /* 0x000fc8000f8e33ff */
[----:B------:R-:W-:-:S13]  /*0260*/  ISETP.GE.AND P0, PT, R9, 0x1, PT ;  /* 0x000000010900780c */ /* 0x000fda0003f06270 */
[----:B------:R-:W-:Y:S05]  /*0270*/  @!P0 EXIT ;  /* 0x000000000000894d */ /* 0x000fea0003800000 */
[----:B------:R-:W0:Y:S01]  /*0280*/  S2R R10, SR_TID.X ;  /* 0x00000000000a7919 */ /* 0x000e220000002100 */
[----:B------:R-:W-:Y:S01]  /*0290*/  UIADD3 UR4, UPT, UPT, UR4, 0x8, URZ ;  /* 0x0000000804047890 */ /* 0x000fe2000fffe0ff */
[----:B------:R-:W-:Y:S01]  /*02a0*/  PLOP3.LUT P0, PT, PT, PT, PT, 0x8, 0x80 ;  /* 0x000000000080781c */ /* 0x000fe20003f0e170 */
[----:B------:R-:W-:Y:S01]  /*02b0*/  IMAD.MOV.U32 R12, RZ, RZ, RZ ;  /* 0x000000ffff0c7224 */ /* 0x000fe200078e00ff */
[----:B------:R-:W-:Y:S01]  /*02c0*/  PLOP3.LUT P1, PT, PT, PT, PT, 0x8, 0x80 ;  /* 0x000000000080781c */ /* 0x000fe20003f2e170 */
[----:B------:R-:W-:Y:S01]  /*02d0*/  ULEA UR4, UR5, UR4, 0x18 ;  /* 0x0000000405047291 */ /* 0x000fe2000f8ec0ff */
[--C-:B0-----:R-:W-:Y:S01]  /*02e0*/  IMAD.IADD R11, R13, 0x1, R10.reuse ;  /* 0x000000010d0b7824 */ /* 0x101fe200078e020a */
[----:B------:R-:W-:Y:S01]  /*02f0*/  LEA R14, R10, UR6, 0x2 ;  /* 0x000000060a0e7c11 */ /* 0x000fe2000f8e10ff */
[----:B------:R-:W-:-:S03]  /*0300*/  IMAD.IADD R13, R15, 0x1, R10 ;  /* 0x000000010f0d7824 */ /* 0x000fc600078e020a */
[----:B------:R-:W-:Y:S01]  /*0310*/  LEA R16, R10, UR4, 0x2 ;  /* 0x000000040a107c11 */ /* 0x000fe2000f8e10ff */
[----:B------:R-:W-:-:S07]  /*0320*/  IMAD.IADD R15, R15, 0x1, R11 ;  /* 0x000000010f0f7824 */ /* 0x000fce00078e020b */
.L_x_13:
[----:B0-----:R-:W0:Y:S08]  /*0330*/  S2UR UR6, SR_CgaCtaId ;  /* 0x00000000000679c3 */ /* 0x001e300000008800 */
[----:B------:R-:W-:Y:S06]  /*0340*/  BAR.RED.POPC.DEFER_BLOCKING 0x0, P1 ;  /* 0x0000000000007b1d */ /* 0x000fec0000814000 */
[----:B-12---:R-:W1:Y:S01]  /*0350*/  B2R.RESULT R2 ;  /* 0x000000000002731c */ /* 0x006e6200000e4000 */
[----:B------:R-:W-:-:S02]  /*0360*/  UMOV UR5, 0x400 ;  /* 0x0000040000057882 */ /* 0x000fc40000000000 */
[----:B0-----:R-:W-:-:S09]  /*0370*/  ULEA UR5, UR6, UR5, 0x18 ;  /* 0x0000000506057291 */ /* 0x001fd2000f8ec0ff */
[----:B------:R-:W1:Y:S02]  /*0380*/  LDS R3, [UR5+0x10] ;  /* 0x00001005ff037984 */ /* 0x000e640008000800 */
[----:B-1----:R-:W-:-:S05]  /*0390*/  IMAD.IADD R17, R2, 0x1, R3 ;  /* 0x0000000102117824 */ /* 0x002fca00078e0203 */
[----:B------:R-:W-:Y:S01]  /*03a0*/  STS [UR5+0x10], R17 ;  /* 0x00001011ff007988 */ /* 0x000fe20008000805 */
[----:B------:R-:W-:Y:S06]  /*03b0*/  BAR.RED.POPC.DEFER_BLOCKING 0x0, P0 ;  /* 0x0000000000007b1d */ /* 0x000fec0000014000 */
[----:B------:R-:W0:Y:S04]  /*03c0*/  B2R.RESULT R2 ;  /* 0x000000000002731c */ /* 0x000e2800000e4000 */
[----:B------:R-:W0:Y:S04]  /*03d0*/  LDS R3, [UR5+0x14] ;  /* 0x00001405ff037984 */ /* 0x000e280008000800 */
[----:B------:R-:W1:Y:S01]  /*03e0*/  LDS R4, [UR5+0x10] ;  /* 0x00001005ff047984 */ /* 0x000e620008000800 */
[----:B0-----:R-:W-:-:S02]  /*03f0*/  IMAD.IADD R20, R2, 0x1, R3 ;  /* 0x0000000102147824 */ /* 0x001fc400078e0203 */
[----:B-1----:R-:W-:Y:S02]  /*0400*/  IMAD.IADD R19, R13, 0x1, R4 ;  /* 0x000000010d137824 */ /* 0x002fe400078e0204 */
[----:B------:R-:W-:-:S03]  /*0410*/  IMAD.IADD R21, R11, 0x1, R20 ;  /* 0x000000010b157824 */ /* 0x000fc600078e0214 */
[----:B------:R-:W-:Y:S02]  /*0420*/  ISETP.GE.AND P0, PT, R19, R0, PT ;  /* 0x000000001300720c */ /* 0x000fe40003f06270 */
[----:B------:R-:W-:-:S11]  /*0430*/  ISETP.GE.AND P1, PT, R21, R6, PT ;  /* 0x000000061500720c */ /* 0x000fd60003f26270 */
[----:B------:R-:W0:Y:S08]  /*0440*/  @!P0 LDC.64 R4, c[0x0][0x380] ;  /* 0x0000e000ff048b82 */ /* 0x000e300000000a00 */
[----:B------:R-:W1:Y:S01]  /*0450*/  @!P1 LDC.64 R2, c[0x0][0x388] ;  /* 0x0000e200ff029b82 */ /* 0x000e620000000a00 */
[----:B0-----:R-:W-:-:S06]  /*0460*/  @!P0 IMAD.WIDE R4, R19, 0x4, R4 ;  /* 0x0000000413048825 */ /* 0x001fcc00078e0204 */
[----:B------:R-:W2:Y:S01]  /*0470*/  @!P0 LDG.E R5, desc[UR8][R4.64] ;  /* 0x0000000804058981 */ /* 0x000ea2000c1e1900 */
[----:B-1----:R-:W-:-:S06]  /*0480*/  @!P1 IMAD.WIDE R2, R21, 0x4, R2 ;  /* 0x0000000415029825 */ /* 0x002fcc00078e0202 */
[----:B------:R-:W3:Y:S04]  /*0490*/  @!P1 LDG.E R3, desc[UR8][R2.64] ;  /* 0x0000000802039981 */ /* 0x000ee8000c1e1900 */
[----:B------:R-:W-:Y:S01]  /*04a0*/  STS [UR5+0x14], R20 ;  /* 0x00001414ff007988 */ /* 0x000fe20008000805 */
[----:B------:R-:W-:Y:S03]  /*04b0*/  BSSY.RECONVERGENT B0, `(.L_x_0) ;  /* 0x0000052000007945 */ /* 0x000fe60003800200 */
[----:B--2---:R-:W-:Y:S04]  /*04c0*/  @!P0 STS [R14], R5 ;  /* 0x000000050e008388 */ /* 0x004fe80000000800 */
[----:B---3--:R-:W-:Y:S01]  /*04d0*/  @!P1 STS [R16], R3 ;  /* 0x0000000310009388 */ /* 0x008fe20000000800 */
[----:B------:R-:W-:Y:S06]  /*04e0*/  BAR.SYNC.DEFER_BLOCKING 0x0 ;  /* 0x0000000000007b1d */ /* 0x000fec0000010000 */
[----:B------:R-:W0:Y:S01]  /*04f0*/  LDS.64 R18, [UR5+0x10] ;  /* 0x00001005ff127984 */ /* 0x000e220008000a00 */
[----:B------:R-:W-:-:S02]  /*0500*/  PLOP3.LUT P1, PT, PT, PT, PT, 0x8, 0x80 ;  /* 0x000000000080781c */ /* 0x000fc40003f2e170 */
[----:B------:R-:W-:Y:S02]  /*0510*/  PLOP3.LUT P0, PT, PT, PT, PT, 0x8, 0x80 ;  /* 0x000000000080781c */ /* 0x000fe40003f0e170 */
[----:B0-----:R-:W-:Y:S02]  /*0520*/  VIADDMNMX R18, R7, -R18, RZ, !PT ;  /* 0x8000001207127246 */ /* 0x001fe400078001ff */
[----:B------:R-:W-:Y:S02]  /*0530*/  VIADDMNMX R17, R8, -R19, RZ, !PT ;  /* 0x8000001308117246 */ /* 0x000fe400078001ff */
[----:B------:R-:W-:Y:S02]  /*0540*/  VIMNMX.U32 R19, PT, PT, R18, UR7, PT ;  /* 0x0000000712137c48 */ /* 0x000fe4000bfe0000 */
[----:B------:R-:W-:-:S05]  /*0550*/  VIMNMX.U32 R17, PT, PT, R17, UR7, PT ;  /* 0x0000000711117c48 */ /* 0x000fca000bfe0000 */
[----:B------:R-:W-:-:S05]  /*0560*/  IMAD.IADD R21, R19, 0x1, R17 ;  /* 0x0000000113157824 */ /* 0x000fca00078e0211 */
[----:B------:R-:W-:-:S13]  /*0570*/  ISETP.GE.U32.AND P2, PT, R10, R21, PT ;  /* 0x000000150a00720c */ /* 0x000fda0003f46070 */
[----:B------:R-:W-:Y:S05]  /*0580*/  @P2 BRA `(.L_x_1) ;  /* 0x0000000400102947 */ /* 0x000fea0003800000 */
[CC--:B------:R-:W-:Y:S01]  /*0590*/  VIMNMX.U32 R2, PT, PT, R19.reuse, R10.reuse, !PT ;  /* 0x0000000a13027248 */ /* 0x0c0fe20007fe0000 */
[----:B------:R-:W-:Y:S01]  /*05a0*/  BSSY.RECONVERGENT B1, `(.L_x_2) ;  /* 0x0000027000017945 */ /* 0x000fe20003800200 */
[----:B------:R-:W-:-:S03]  /*05b0*/  VIMNMX.U32 R3, PT, PT, R19, R10, PT ;  /* 0x0000000a13037248 */ /* 0x000fc60003fe0000 */
[----:B------:R-:W-:-:S04]  /*05c0*/  IMAD.IADD R2, R2, 0x1, -R19 ;  /* 0x0000000102027824 */ /* 0x000fc800078e0a13 */
[----:B------:R-:W-:-:S07]  /*05d0*/  IMAD.MOV.U32 R4, RZ, RZ, R2 ;  /* 0x000000ffff047224 */ /* 0x000fce00078e0002 */
.L_x_9:
[----:B------:R-:W-:Y:S01]  /*05e0*/  BSSY.RECONVERGENT B2, `(.L_x_3) ;  /* 0x0000019000027945 */ /* 0x000fe20003800200 */
.L_x_7:
[----:B------:R-:W-:Y:S01]  /*05f0*/  IMAD.IADD R5, R3, 0x1, -R2 ;  /* 0x0000000103057824 */ /* 0x000fe200078e0a02 */
[----:B------:R-:W-:Y:S04]  /*0600*/  BSSY.RELIABLE B3, `(.L_x_4) ;  /* 0x0000014000037945 */ /* 0x000fe80003800100 */
[----:B------:R-:W-:-:S04]  /*0610*/  IABS R5, R5 ;  /* 0x0000000500057213 */ /* 0x000fc80000000000 */
[----:B------:R-:W-:-:S04]  /*0620*/  LEA.HI R5, R5, R5, RZ, 0x1 ;  /* 0x0000000505057211 */ /* 0x000fc800078f08ff */
[----:B------:R-:W-:-:S05]  /*0630*/  SHF.R.S32.HI R5, RZ, 0x1, R5 ;  /* 0x00000001ff057819 */ /* 0x000fca0000011405 */
[--C-:B------:R-:W-:Y:S02]  /*0640*/  IMAD.IADD R20, R4, 0x1, R5.reuse ;  /* 0x0000000104147824 */ /* 0x100fe400078e0205 */
[----:B------:R-:W-:-:S03]  /*0650*/  IMAD.IADD R22, R3, 0x1, -R5 ;  /* 0x0000000103167824 */ /* 0x000fc600078e0a05 */
[----:B------:R-:W-:-:S04]  /*0660*/  ISETP.GT.AND P1, PT, R20, R17, PT ;  /* 0x000000111400720c */ /* 0x000fc80003f24270 */
[----:B------:R-:W-:-:S13]  /*0670*/  ISETP.LT.OR P1, PT, R22, RZ, P1 ;  /* 0x000000ff1600720c */ /* 0x000fda0000f21670 */
[----:B------:R-:W-:Y:S05]  /*0680*/  @P1 BRA `(.L_x_5) ;  /* 0x00000000002c1947 */ /* 0x000fea0003800000 */
[----:B------:R-:W-:Y:S02]  /*0690*/  ISETP.NE.AND P1, PT, R20, RZ, PT ;  /* 0x000000ff1400720c */ /* 0x000fe40003f25270 */
[C---:B------:R-:W-:Y:S02]  /*06a0*/  LEA R21, R22.reuse, UR5, 0x2 ;  /* 0x0000000516157c11 */ /* 0x040fe4000f8e10ff */
[----:B------:R-:W-:Y:S02]  /*06b0*/  ISETP.EQ.OR P1, PT, R22, R19, !P1 ;  /* 0x000000131600720c */ /* 0x000fe40004f22670 */
[----:B------:R-:W-:-:S11]  /*06c0*/  LEA R23, R20, UR4, 0x2 ;  /* 0x0000000414177c11 */ /* 0x000fd6000f8e10ff */
[----:B------:R-:W-:Y:S05]  /*06d0*/  @P1 BREAK.RELIABLE B3 ;  /* 0x0000000000031942 */ /* 0x000fea0003800100 */
[----:B------:R-:W-:Y:S05]  /*06e0*/  @P1 BRA `(.L_x_6) ;  /* 0x0000000000201947 */ /* 0x000fea0003800000 */
[----:B------:R-:W-:Y:S04]  /*06f0*/  LDS R5, [R21] ;  /* 0x0000000015057984 */ /* 0x000fe80000000800 */
[----:B------:R-:W0:Y:S02]  /*0700*/  LDS R18, [R23+-0x4] ;  /* 0xfffffc0017127984 */ /* 0x000e240000000800 */
[----:B0-----:R-:W-:-:S13]  /*0710*/  ISETP.GT.AND P1, PT, R5, R18, PT ;  /* 0x000000120500720c */ /* 0x001fda0003f24270 */
[----:B------:R-:W-:Y:S05]  /*0720*/  @P1 BREAK.RELIABLE B3 ;  /* 0x0000000000031942 */ /* 0x000fea0003800100 */
[----:B------:R-:W-:Y:S05]  /*0730*/  @P1 BRA `(.L_x_6) ;  /* 0x00000000000c1947 */ /* 0x000fea0003800000 */
.L_x_5:
[----:B------:R-:W-:Y:S05]  /*0740*/  BSYNC.RELIABLE B3 ;  /* 0x0000000000037941 */ /* 0x000fea0003800100 */
.L_x_4:
[----:B------:R-:W-:Y:S01]  /*0750*/  VIADD R2, R22, 0x1 ;  /* 0x0000000116027836 */ /* 0x000fe20000000000 */
[----:B------:R-:W-:Y:S06]  /*0760*/  BRA `(.L_x_7) ;  /* 0xfffffffc00a07947 */ /* 0x000fec000383ffff */
.L_x_6:
[----:B------:R-:W-:Y:S05]  /*0770*/  BSYNC.RECONVERGENT B2 ;  /* 0x0000000000027941 */ /* 0x000fea0003800200 */
.L_x_3:
[----:B------:R-:W-:-:S04]  /*0780*/  ISETP.NE.AND P1, PT, R22, RZ, PT ;  /* 0x000000ff1600720c */ /* 0x000fc80003f25270 */
[----:B------:R-:W-:-:S13]  /*0790*/  ISETP.EQ.OR P1, PT, R20, R17, !P1 ;  /* 0x000000111400720c */ /* 0x000fda0004f22670 */
[----:B------:R-:W-:Y:S05]  /*07a0*/  @P1 BRA `(.L_x_8) ;  /* 0x0000000000181947 */ /* 0x000fea0003800000 */
[----:B------:R-:W-:Y:S04]  /*07b0*/  LDS R3, [R21+-0x4] ;  /* 0xfffffc0015037984 */ /* 0x000fe80000000800 */
[----:B------:R-:W0:Y:S02]  /*07c0*/  LDS R4, [R23] ;  /* 0x0000000017047984 */ /* 0x000e240000000800 */
[----:B0-----:R-:W-:-:S13]  /*07d0*/  ISETP.GT.AND P1, PT, R3, R4, PT ;  /* 0x000000040300720c */ /* 0x001fda0003f24270 */
[----:B------:R-:W-:Y:S02]  /*07e0*/  @P1 VIADD R3, R22, 0xffffffff ;  /* 0xffffffff16031836 */ /* 0x000fe40000000000 */
[----:B------:R-:W-:Y:S01]  /*07f0*/  @P1 VIADD R4, R20, 0x1 ;  /* 0x0000000114041836 */ /* 0x000fe20000000000 */
[----:B------:R-:W-:Y:S06]  /*0800*/  @P1 BRA `(.L_x_9) ;  /* 0xfffffffc00741947 */ /* 0x000fec000383ffff */
.L_x_8:
[----:B------:R-:W-:Y:S05]  /*0810*/  BSYNC.RECONVERGENT B1 ;  /* 0x0000000000017941 */ /* 0x000fea0003800200 */
.L_x_2:
[----:B------:R-:W-:Y:S01]  /*0820*/  ISETP.GE.AND P1, PT, R22, R19, PT ;  /* 0x000000131600720c */ /* 0x000fe20003f26270 */
[----:B------:R-:W-:-:S12]  /*0830*/  BSSY.RELIABLE B1, `(.L_x_10) ;  /* 0x0000013000017945 */ /* 0x000fd80003800100 */
[----:B------:R0:W1:Y:S01]  /*0840*/  @P1 LDS R5, [R23] ;  /* 0x0000000017051984 */ /* 0x0000620000000800 */
[----:B------:R-:W-:Y:S05]  /*0850*/  @P1 BRA `(.L_x_11) ;  /* 0x0000000000401947 */ /* 0x000fea0003800000 */
[----:B------:R-:W-:-:S13]  /*0860*/  ISETP.NE.AND P1, PT, R20, R17, PT ;  /* 0x000000111400720c */ /* 0x000fda0003f25270 */
[----:B-1----:R1:W2:Y:S01]  /*0870*/  @!P1 LDS R5, [R21] ;  /* 0x0000000015059984 */ /* 0x0022a20000000800 */
[----:B------:R-:W-:Y:S05]  /*0880*/  @!P1 BREAK.RELIABLE B1 ;  /* 0x0000000000019942 */ /* 0x000fea0003800100 */
[----:B------:R-:W-:Y:S05]  /*0890*/  @!P1 BRA `(.L_x_12) ;  /* 0x0000000000189947 */ /* 0x000fea0003800000 */
[----:B------:R-:W-:Y:S04]  /*08a0*/  LDS R2, [R21] ;  /* 0x0000000015027984 */ /* 0x000fe80000000800 */
[----:B--2---:R-:W2:Y:S02]  /*08b0*/  LDS R5, [R23] ;  /* 0x0000000017057984 */ /* 0x004ea40000000800 */
[----:B--2---:R-:W-:-:S13]  /*08c0*/  ISETP.GT.AND P1, PT, R2, R5, PT ;  /* 0x000000050200720c */ /* 0x004fda0003f24270 */
[----:B------:R-:W-:Y:S05]  /*08d0*/  @!P1 BREAK.RELIABLE B1 ;  /* 0x0000000000019942 */ /* 0x000fea0003800100 */
[----:B------:R-:W-:Y:S05]  /*08e0*/  @P1 BRA `(.L_x_11) ;  /* 0x00000000001c1947 */ /* 0x000fea0003800000 */
[----:B------:R-:W-:-:S07]  /*08f0*/  IMAD.MOV.U32 R5, RZ, RZ, R2 ;  /* 0x000000ffff057224 */ /* 0x000fce00078e0002 */
.L_x_12:
[----:B------:R-:W3:Y:S01]  /*0900*/  LDC.64 R2, c[0x0][0x390] ;  /* 0x0000e400ff027b82 */ /* 0x000ee20000000a00 */
[----:B------:R-:W-:Y:S01]  /*0910*/  IMAD R17, R12, UR7, R15 ;  /* 0x000000070c117c24 */ /* 0x000fe2000f8e020f */
[----:B------:R-:W-:-:S03]  /*0920*/  PLOP3.LUT P1, PT, PT, PT, PT, 0x80, 0x8 ;  /* 0x000000000008781c */ /* 0x000fc60003f2f070 */
[----:B---3--:R-:W-:-:S05]  /*0930*/  IMAD.WIDE.U32 R2, R17, 0x4, R2 ;  /* 0x0000000411027825 */ /* 0x008fca00078e0002 */
[----:B--2---:R2:W-:Y:S01]  /*0940*/  STG.E desc[UR8][R2.64], R5 ;  /* 0x0000000502007986 */ /* 0x0045e2000c101908 */
[----:B------:R-:W-:Y:S05]  /*0950*/  BRA `(.L_x_1) ;  /* 0x00000000001c7947 */ /* 0x000fea0003800000 */
.L_x_11:
[----:B------:R-:W-:Y:S05]  /*0960*/  BSYNC.RELIABLE B1 ;  /* 0x0000000000017941 */ /* 0x000fea0003800100 */
.L_x_10:
[----:B------:R-:W2:Y:S01]  /*0970*/  LDC.64 R2, c[0x0][0x390] ;  /* 0x0000e400ff027b82 */ /* 0x000ea20000000a00 */
[----:B------:R-:W-:Y:S01]  /*0980*/  IMAD R17, R12, UR7, R15 ;  /* 0x000000070c117c24 */ /* 0x000fe2000f8e020f */
[----:B------:R-:W-:Y:S02]  /*0990*/  PLOP3.LUT P1, PT, PT, PT, PT, 0x8, 0x80 ;  /* 0x000000000080781c */ /* 0x000fe40003f2e170 */
[----:B------:R-:W-:Y:S01]  /*09a0*/  PLOP3.LUT P0, PT, PT, PT, PT, 0x80, 0x8 ;  /* 0x000000000008781c */ /* 0x000fe20003f0f070 */
[----:B--2---:R-:W-:-:S05]  /*09b0*/  IMAD.WIDE.U32 R2, R17, 0x4, R2 ;  /* 0x0000000411027825 */ /* 0x004fca00078e0002 */
[----:B-1----:R1:W-:Y:S07]  /*09c0*/  STG.E desc[UR8][R2.64], R5 ;  /* 0x0000000502007986 */ /* 0x0023ee000c101908 */
.L_x_1:
[----:B------:R-:W-:Y:S05]  /*09d0*/  BSYNC.RECONVERGENT B0 ;  /* 0x0000000000007941 */ /* 0x000fea0003800200 */
.L_x_0:
[----:B------:R-:W-:Y:S05]  /*09e0*/  WARPSYNC.ALL ;  /* 0x0000000000007948 */ /* 0x000fea0003800000 */
[----:B------:R-:W-:-:S05]  /*09f0*/  VIADD R12, R12, 0x1 ;  /* 0x000000010c0c7836 */ /* 0x000fca0000000000 */
[----:B------:R-:W-:-:S13]  /*0a00*/  ISETP.NE.AND P2, PT, R12, R9, PT ;  /* 0x000000090c00720c */ /* 0x000fda0003f45270 */
[----:B------:R-:W-:Y:S05]  /*0a10*/  @P2 BRA `(.L_x_13) ;  /* 0xfffffff800442947 */ /* 0x000fea000383ffff */
[----:B------:R-:W-:Y:S05]  /*0a20*/  EXIT ;  /* 0x000000000000794d */ /* 0x000fea0003800000 */
.L_x_14:
[----:B------:R-:W-:-:S00]  /*0a30*/  BRA `(.L_x_14) ;  /* 0xfffffffc00fc7947 */ /* 0x000fc0000383ffff */
[----:B------:R-:W-:-:S00]  /*0a40*/  NOP ;  /* 0x0000000000007918 */ /* 0x000fc00000000000 */
        /* <DEDUP_REMOVED lines=11> */
.L_x_21:


//--------------------- .text._Z9pathBig_kPKiS0_PiS1_iii --------------------------
	.section	.text._Z9pathBig_kPKiS0_PiS1_iii,"ax",@progbits
	.align	128
        .global         _Z9pathBig_kPKiS0_PiS1_iii
        .type           _Z9pathBig_kPKiS0_PiS1_iii,@function
        .size           _Z9pathBig_kPKiS0_PiS1_iii,(.L_x_22 - _Z9pathBig_kPKiS0_PiS1_iii)
        .other          _Z9pathBig_kPKiS0_PiS1_iii,@"STO_CUDA_ENTRY STV_DEFAULT"
_Z9pathBig_kPKiS0_PiS1_iii:
.text._Z9pathBig_kPKiS0_PiS1_iii:
[----:B------:R-:W-:Y:S01]  /*0000*/  LDC R1, c[0x0][0x37c] ;  /* 0x0000df00ff017b82 */ /* 0x000fe20000000800 */
[----:B------:R-:W0:Y:S01]  /*0010*/  S2R R0, SR_CTAID.X ;  /* 0x0000000000007919 */ /* 0x000e220000002500 */
[----:B------:R-:W1:Y:S01]  /*0020*/  LDCU.64 UR4, c[0x0][0x358] ;  /* 0x00006b00ff0477ac */ /* 0x000e620008000a00 */
[----:B0-----:R-:W-:-:S13]  /*0030*/  ISETP.NE.AND P0, PT, R0, RZ, PT ;  /* 0x000000ff0000720c */ /* 0x001fda0003f05270 */
[----:B-1----:R-:W-:Y:S05]  /*0040*/  @P0 BRA `(.L_x_15) ;  /* 0x0000000000340947 */ /* 0x002fea0003800000 */
[----:B------:R-:W0:Y:S08]  /*0050*/  LDC R7, c[0x0][0x3a8] ;  /* 0x0000ea00ff077b82 */ /* 0x000e300000000800 */
[----:B------:R-:W0:Y:S08]  /*0060*/  LDC.64 R2, c[0x0][0x390] ;  /* 0x0000e400ff027b82 */ /* 0x000e300000000a00 */
[----:B------:R-:W1:Y:S08]  /*0070*/  LDC.64 R4, c[0x0][0x398] ;  /* 0x0000e600ff047b82 */ /* 0x000e700000000a00 */
[----:B------:R-:W2:Y:S08]  /*0080*/  LDC.64 R10, c[0x0][0x390] ;  /* 0x0000e400ff0a7b82 */ /* 0x000eb00000000a00 */
[----:B------:R-:W3:Y:S01]  /*0090*/  LDC.64 R12, c[0x0][0x398] ;  /* 0x0000e600ff0c7b82 */ /* 0x000ee20000000a00 */
[----:B0-----:R-:W-:-:S07]  /*00a0*/  IMAD.WIDE R2, R7, 0x4, R2 ;  /* 0x0000000407027825 */ /* 0x001fce00078e0202 */
[----:B------:R-:W0:Y:S01]  /*00b0*/  LDC.64 R8, c[0x0][0x3a0] ;  /* 0x0000e800ff087b82 */ /* 0x000e220000000a00 */
[----:B-1----:R-:W-:Y:S01]  /*00c0*/  IMAD.WIDE R4, R7, 0x4, R4 ;  /* 0x0000000407047825 */ /* 0x002fe200078e0204 */
[----:B--2---:R-:W-:Y:S04]  /*00d0*/  STG.E desc[UR4][R10.64], RZ ;  /* 0x000000ff0a007986 */ /* 0x004fe8000c101904 */
[----:B---3--:R-:W-:Y:S04]  /*00e0*/  STG.E desc[UR4][R12.64], RZ ;  /* 0x000000ff0c007986 */ /* 0x008fe8000c101904 */
[----:B0-----:R-:W-:Y:S04]  /*00f0*/  STG.E desc[UR4][R2.64], R8 ;  /* 0x0000000802007986 */ /* 0x001fe8000c101904 */
[----:B------:R-:W-:Y:S01]  /*0100*/  STG.E desc[UR4][R4.64], R9 ;  /* 0x0000000904007986 */ /* 0x000fe2000c101904 */
[----:B------:R-:W-:Y:S05]  /*0110*/  EXIT ;  /* 0x000000000000794d */ /* 0x000fea0003800000 */
.L_x_15:
[----:B------:R-:W0:Y:S01]  /*0120*/  LDC R10, c[0x0][0x3a8] ;  /* 0x0000ea00ff0a7b82 */ /* 0x000e220000000800 */
[----:B------:R-:W1:Y:S01]  /*0130*/  LDCU UR6, c[0x0][0x3a4] ;  /* 0x00007480ff0677ac */ /* 0x000e620008000800 */
[----:B------:R-:W2:Y:S06]  /*0140*/  LDCU UR7, c[0x0][0x3a0] ;  /* 0x00007400ff0777ac */ /* 0x000eac0008000800 */
[----:B------:R-:W3:Y:S01]  /*0150*/  LDC.64 R2, c[0x0][0x3a0] ;  /* 0x0000e800ff027b82 */ /* 0x000ee20000000a00 */
[----:B0-----:R-:W-:-:S04]  /*0160*/  IABS R7, R10 ;  /* 0x0000000a00077213 */ /* 0x001fc80000000000 */
[----:B------:R-:W0:Y:S01]  /*0170*/  I2F.RP R6, R7 ;  /* 0x0000000700067306 */ /* 0x000e220000209400 */
[----:B---3--:R-:W-:-:S07]  /*0180*/  IMAD.IADD R3, R2, 0x1, R3 ;  /* 0x0000000102037824 */ /* 0x008fce00078e0203 */
[----:B0-----:R-:W0:Y:S02]  /*0190*/  MUFU.RCP R6, R6 ;  /* 0x0000000600067308 */ /* 0x001e240000001000 */
[----:B0-----:R-:W-:Y:S01]  /*01a0*/  VIADD R4, R6, 0xffffffe ;  /* 0x0ffffffe06047836 */ /* 0x001fe20000000000 */
[----:B------:R-:W-:Y:S02]  /*01b0*/  IABS R6, R3 ;  /* 0x0000000300067213 */ /* 0x000fe40000000000 */
[----:B------:R-:W-:-:S03]  /*01c0*/  LOP3.LUT R3, R3, R10, RZ, 0x3c, !PT ;  /* 0x0000000a03037212 */ /* 0x000fc600078e3cff */
[----:B------:R0:W3:Y:S01]  /*01d0*/  F2I.FTZ.U32.TRUNC.NTZ R5, R4 ;  /* 0x0000000400057305 */ /* 0x0000e2000021f000 */
[----:B------:R-:W-:Y:S01]  /*01e0*/  ISETP.GE.AND P1, PT, R3, RZ, PT ;  /* 0x000000ff0300720c */ /* 0x000fe20003f26270 */
[----:B0-----:R-:W-:Y:S02]  /*01f0*/  HFMA2 R4, -RZ, RZ, 0, 0 ;  /* 0x00000000ff047431 */ /* 0x001fe400000001ff */
[----:B---3--:R-:W-:-:S04]  /*0200*/  IMAD.MOV R8, RZ, RZ, -R5 ;  /* 0x000000ffff087224 */ /* 0x008fc800078e0a05 */
[----:B------:R-:W-:-:S04]  /*0210*/  IMAD R9, R8, R7, RZ ;  /* 0x0000000708097224 */ /* 0x000fc800078e02ff */
[----:B------:R-:W-:-:S06]  /*0220*/  IMAD.HI.U32 R5, R5, R9, R4 ;  /* 0x0000000905057227 */ /* 0x000fcc00078e0004 */
[----:B------:R-:W-:-:S04]  /*0230*/  IMAD.HI.U32 R5, R5, R6, RZ ;  /* 0x0000000605057227 */ /* 0x000fc800078e00ff */
[----:B------:R-:W-:-:S04]  /*0240*/  IMAD.MOV R8, RZ, RZ, -R5 ;  /* 0x000000ffff087224 */ /* 0x000fc800078e0a05 */
[----:B------:R-:W-:-:S05]  /*0250*/  IMAD R4, R7, R8, R6 ;  /* 0x0000000807047224 */ /* 0x000fca00078e0206 */
[----:B------:R-:W-:-:S13]  /*0260*/  ISETP.GT.U32.AND P2, PT, R7, R4, PT ;  /* 0x000000040700720c */ /* 0x000fda0003f44070 */
[----:B------:R-:W-:Y:S02]  /*0270*/  @!P2 IMAD.IADD R4, R4, 0x1, -R7 ;  /* 0x000000010404a824 */ /* 0x000fe400078e0a07 */
[----:B------:R-:W-:Y:S01]  /*0280*/  @!P2 VIADD R5, R5, 0x1 ;  /* 0x000000010505a836 */ /* 0x000fe20000000000 */
[----:B------:R-:W-:Y:S02]  /*0290*/  ISETP.NE.AND P2, PT, R10, RZ, PT ;  /* 0x000000ff0a00720c */ /* 0x000fe40003f45270 */
[----:B------:R-:W-:Y:S02]  /*02a0*/  ISETP.GE.U32.AND P0, PT, R4, R7, PT ;  /* 0x000000070400720c */ /* 0x000fe40003f06070 */
[----:B------:R-:W0:Y:S11]  /*02b0*/  LDC.64 R6, c[0x0][0x388] ;  /* 0x0000e200ff067b82 */ /* 0x000e360000000a00 */
[----:B------:R-:W-:-:S05]  /*02c0*/  @P0 IADD3 R5, PT, PT, R5, 0x1, RZ ;  /* 0x0000000105050810 */ /* 0x000fca0007ffe0ff */
[----:B------:R-:W-:Y:S02]  /*02d0*/  IMAD.MOV.U32 R3, RZ, RZ, R5 ;  /* 0x000000ffff037224 */ /* 0x000fe400078e0005 */
[----:B------:R-:W3:Y:S02]  /*02e0*/  LDC.64 R4, c[0x0][0x380] ;  /* 0x0000e000ff047b82 */ /* 0x000ee40000000a00 */
[----:B------:R-:W-:Y:S01]  /*02f0*/  @!P1 IMAD.MOV R3, RZ, RZ, -R3 ;  /* 0x000000ffff039224 */ /* 0x000fe200078e0a03 */
[----:B------:R-:W-:-:S05]  /*0300*/  @!P2 LOP3.LUT R3, RZ, R10, RZ, 0x33, !PT ;  /* 0x0000000aff03a212 */ /* 0x000fca00078e33ff */
[----:B------:R-:W-:-:S05]  /*0310*/  IMAD R3, R3, R0, RZ ;  /* 0x0000000003037224 */ /* 0x000fca00078e02ff */
[CC--:B------:R-:W-:Y:S02]  /*0320*/  ISETP.GT.AND P0, PT, R3.reuse, R2.reuse, PT ;  /* 0x000000020300720c */ /* 0x0c0fe40003f04270 */
[CC--:B------:R-:W-:Y:S02]  /*0330*/  IADD3 R8, PT, PT, R3.reuse, -R2.reuse, RZ ;  /* 0x8000000203087210 */ /* 0x0c0fe40007ffe0ff */
[----:B------:R-:W-:Y:S02]  /*0340*/  VIMNMX R11, PT, PT, R3, R2, PT ;  /* 0x00000002030b7248 */ /* 0x000fe40003fe0100 */
[----:B------:R-:W-:-:S05]  /*0350*/  SEL R10, R8, RZ, P0 ;  /* 0x000000ff080a7207 */ /* 0x000fca0000000000 */
[----:B-12---:R-:W-:-:S07]  /*0360*/  IMAD.MOV.U32 R12, RZ, RZ, R10 ;  /* 0x000000ffff0c7224 */ /* 0x006fce00078e000a */
.L_x_18:
[----:B------:R-:W-:-:S05]  /*0370*/  IMAD.IADD R2, R11, 0x1, -R10 ;  /* 0x000000010b027824 */ /* 0x000fca00078e0a0a */
[----:B------:R-:W-:-:S04]  /*0380*/  IABS R2, R2 ;  /* 0x0000000200027213 */ /* 0x000fc80000000000 */
[----:B------:R-:W-:-:S04]  /*0390*/  LEA.HI R2, R2, R2, RZ, 0x1 ;  /* 0x0000000202027211 */ /* 0x000fc800078f08ff */
[----:B------:R-:W-:-:S04]  /*03a0*/  SHF.R.S32.HI R2, RZ, 0x1, R2 ;  /* 0x00000001ff027819 */ /* 0x000fc80000011402 */
[----:B------:R-:W-:Y:S01]  /*03b0*/  IADD3 R15, PT, PT, R12, R2, RZ ;  /* 0x000000020c0f7210 */ /* 0x000fe20007ffe0ff */
[----:B------:R-:W-:-:S03]  /*03c0*/  IMAD.IADD R17, R11, 0x1, -R2 ;  /* 0x000000010b117824 */ /* 0x000fc600078e0a02 */
[----:B------:R-:W-:-:S04]  /*03d0*/  ISETP.GT.AND P0, PT, R15, UR6, PT ;  /* 0x000000060f007c0c */ /* 0x000fc8000bf04270 */
[----:B------:R-:W-:-:S13]  /*03e0*/  ISETP.LT.OR P0, PT, R17, RZ, P0 ;  /* 0x000000ff1100720c */ /* 0x000fda0000701670 */
[----:B------:R-:W-:Y:S05]  /*03f0*/  @P0 BRA `(.L_x_16) ;  /* 0x0000000000240947 */ /* 0x000fea0003800000 */
[C---:B------:R-:W-:Y:S01]  /*0400*/  ISETP.NE.AND P0, PT, R15.reuse, RZ, PT ;  /* 0x000000ff0f00720c */ /* 0x040fe20003f05270 */
[----:B0-----:R-:W-:-:S03]  /*0410*/  IMAD.WIDE R8, R15, 0x4, R6 ;  /* 0x000000040f087825 */ /* 0x001fc600078e0206 */
[----:B------:R-:W-:-:S13]  /*0420*/  ISETP.EQ.OR P0, PT, R17, UR7, !P0 ;  /* 0x0000000711007c0c */ /* 0x000fda000c702670 */
[----:B------:R-:W-:Y:S05]  /*0430*/  @P0 BRA `(.L_x_17) ;  /* 0x00000000001c0947 */ /* 0x000fea0003800000 */
[----:B---3--:R-:W-:Y:S01]  /*0440*/  IMAD.WIDE.U32 R2, R17, 0x4, R4 ;  /* 0x0000000411027825 */ /* 0x008fe200078e0004 */
[----:B------:R-:W2:Y:S05]  /*0450*/  LDG.E R13, desc[UR4][R8.64+-0x4] ;  /* 0xfffffc04080d7981 */ /* 0x000eaa000c1e1900 */
[----:B------:R-:W2:Y:S02]  /*0460*/  LDG.E R2, desc[UR4][R2.64] ;  /* 0x0000000402027981 */ /* 0x000ea4000c1e1900 */
[----:B--2---:R-:W-:-:S13]  /*0470*/  ISETP.GT.AND P0, PT, R2, R13, PT ;  /* 0x0000000d0200720c */ /* 0x004fda0003f04270 */
[----:B------:R-:W-:Y:S05]  /*0480*/  @P0 BRA `(.L_x_17) ;  /* 0x0000000000080947 */ /* 0x000fea0003800000 */
.L_x_16:
[----:B------:R-:W-:Y:S01]  /*0490*/  VIADD R10, R17, 0x1 ;  /* 0x00000001110a7836 */ /* 0x000fe20000000000 */
[----:B------:R-:W-:Y:S06]  /*04a0*/  BRA `(.L_x_18) ;  /* 0xfffffffc00b07947 */ /* 0x000fec000383ffff */
.L_x_17:
[----:B------:R-:W-:-:S04]  /*04b0*/  ISETP.NE.AND P0, PT, R17, RZ, PT ;  /* 0x000000ff1100720c */ /* 0x000fc80003f05270 */
[----:B------:R-:W-:-:S13]  /*04c0*/  ISETP.EQ.OR P0, PT, R15, UR6, !P0 ;  /* 0x000000060f007c0c */ /* 0x000fda000c702670 */
[----:B------:R-:W-:Y:S05]  /*04d0*/  @P0 BRA `(.L_x_19) ;  /* 0x00000000001c0947 */ /* 0x000fea0003800000 */
[----:B------:R-:W-:Y:S01]  /*04e0*/  IADD3 R11, PT, PT, R17, -0x1, RZ ;  /* 0xffffffff110b7810 */ /* 0x000fe20007ffe0ff */
[----:B------:R-:W2:Y:S04]  /*04f0*/  LDG.E R9, desc[UR4][R8.64] ;  /* 0x0000000408097981 */ /* 0x000ea8000c1e1900 */
[----:B---3--:R-:W-:-:S06]  /*0500*/  IMAD.WIDE.U32 R2, R11, 0x4, R4 ;  /* 0x000000040b027825 */ /* 0x008fcc00078e0004 */
[----:B------:R-:W2:Y:S02]  /*0510*/  LDG.E R2, desc[UR4][R2.64] ;  /* 0x0000000402027981 */ /* 0x000ea4000c1e1900 */
[----:B--2---:R-:W-:-:S13]  /*0520*/  ISETP.GT.AND P0, PT, R2, R9, PT ;  /* 0x000000090200720c */ /* 0x004fda0003f04270 */
[----:B------:R-:W-:Y:S01]  /*0530*/  @P0 VIADD R12, R15, 0x1 ;  /* 0x000000010f0c0836 */ /* 0x000fe20000000000 */
[----:B------:R-:W-:Y:S06]  /*0540*/  @P0 BRA `(.L_x_18) ;  /* 0xfffffffc00880947 */ /* 0x000fec000383ffff */
.L_x_19:
[----:B------:R-:W0:Y:S08]  /*0550*/  LDC.64 R2, c[0x0][0x390] ;  /* 0x0000e400ff027b82 */ /* 0x000e300000000a00 */
[----:B---3--:R-:W1:Y:S01]  /*0560*/  LDC.64 R4, c[0x0][0x398] ;  /* 0x0000e600ff047b82 */ /* 0x008e620000000a00 */
[----:B0-----:R-:W-:-:S05]  /*0570*/  IMAD.WIDE.U32 R2, R0, 0x4, R2 ;  /* 0x0000000400027825 */ /* 0x001fca00078e0002 */
[----:B------:R-:W-:Y:S01]  /*0580*/  STG.E desc[UR4][R2.64], R17 ;  /* 0x0000001102007986 */ /* 0x000fe2000c101904 */
[----:B-1----:R-:W-:-:S05]  /*0590*/  IMAD.WIDE.U32 R4, R0, 0x4, R4 ;  /* 0x0000000400047825 */ /* 0x002fca00078e0004 */
[----:B------:R-:W-:Y:S01]  /*05a0*/  STG.E desc[UR4][R4.64], R15 ;  /* 0x0000000f04007986 */ /* 0x000fe2000c101904 */
[----:B------:R-:W-:Y:S05]  /*05b0*/  EXIT ;  /* 0x000000000000794d */ /* 0x000fea0003800000 */
.L_x_20:
        /* <DEDUP_REMOVED lines=12> */
.L_x_22:


//--------------------- .nv.shared._Z10mergeBig_kPiS_S_S_S_ --------------------------
	.section	.nv.shared._Z10mergeBig_kPiS_S_S_S_,"aw",@nobits
	.sectionflags	@""
	.align	4
.nv.shared._Z10mergeBig_kPiS_S_S_S_:
	.zero		1048


//--------------------- .nv.shared.reserved.0     --------------------------
	.section	.nv.shared.reserved.0,"aw",@nobits
	.weak		__nv_reservedSMEM_offset_0_alias
	.size		__nv_reservedSMEM_offset_0_alias, 0, 64
	.other		__nv_reservedSMEM_offset_0_alias,@"STO_CUDA_RESERVED_SHARED STV_DEFAULT"
__nv_reservedSMEM_offset_0_alias:
	.zero		0
	.zero		64


//--------------------- .nv.constant0._Z10mergeBig_kPiS_S_S_S_ --------------------------
	.section	.nv.constant0._Z10mergeBig_kPiS_S_S_S_,"a",@progbits
	.sectionflags	@""
	.align	4
.nv.constant0._Z10mergeBig_kPiS_S_S_S_:
	.zero		936


//--------------------- .nv.constant0._Z9pathBig_kPKiS0_PiS1_iii --------------------------
	.section	.nv.constant0._Z9pathBig_kPKiS0_PiS1_iii,"a",@progbits
	.sectionflags	@""
	.align	4
.nv.constant0._Z9pathBig_kPKiS0_PiS1_iii:
	.zero		940


//--------------------- SYMBOLS --------------------------

	.type		.nv.reservedSmem.offset0,@object
	.size		.nv.reservedSmem.offset0,0x4
	.type		.nv.reservedSmem.cap,@object
	.size		.nv.reservedSmem.cap,0x4
